	.headerflags	@"EF_CUDA_TEXMODE_UNIFIED EF_CUDA_64BIT_ADDRESS EF_CUDA_ACCELERATORS EF_CUDA_SM90 EF_CUDA_VIRTUAL_SM(EF_CUDA_SM90)"
	.elftype	@"ET_EXEC"


//--------------------- .nv.info                  --------------------------
	.section	.nv.info,"",@"SHT_CUDA_INFO"
	.align	4


	//----- nvinfo : EIATTR_REGCOUNT
	.align		4
        /*0000*/ 	.byte	0x04, 0x2f
        /*0002*/ 	.short	(.L_3 - .L_2)
	.align		4
.L_2:
        /*0004*/ 	.word	index@(triton_poi_fused__native_batch_norm_legit_no_training_leaky_relu_25)
        /*0008*/ 	.word	0x00000010


	//----- nvinfo : EIATTR_MIN_STACK_SIZE
	.align		4
.L_3:
        /*000c*/ 	.byte	0x04, 0x12
        /*000e*/ 	.short	(.L_5 - .L_4)
	.align		4
.L_4:
        /*0010*/ 	.word	index@(triton_poi_fused__native_batch_norm_legit_no_training_leaky_relu_25)
        /*0014*/ 	.word	0x00000000


	//----- nvinfo : EIATTR_FRAME_SIZE
	.align		4
.L_5:
        /*0018*/ 	.byte	0x04, 0x11
        /*001a*/ 	.short	(.L_7 - .L_6)
	.align		4
.L_6:
        /*001c*/ 	.word	index@(triton_poi_fused__native_batch_norm_legit_no_training_leaky_relu_25)
        /*0020*/ 	.word	0x00000000


	//----- nvinfo : EIATTR_MIN_STACK_SIZE
	.align		4
.L_7:
        /*0024*/ 	.byte	0x04, 0x12
        /*0026*/ 	.short	(.L_9 - .L_8)
	.align		4
.L_8:
        /*0028*/ 	.word	index@(triton_poi_fused__native_batch_norm_legit_no_training_leaky_relu_25)
        /*002c*/ 	.word	0x00000000
.L_9:


//--------------------- .nv.info.triton_poi_fused__native_batch_norm_legit_no_training_leaky_relu_25 --------------------------
	.section	.nv.info.triton_poi_fused__native_batch_norm_legit_no_training_leaky_relu_25,"",@"SHT_CUDA_INFO"
	.sectionflags	@""
	.align	4


	//----- nvinfo : EIATTR_CUDA_API_VERSION
	.align		4
        /*0000*/ 	.byte	0x04, 0x37
        /*0002*/ 	.short	(.L_11 - .L_10)
.L_10:
        /*0004*/ 	.word	0x0000007c


	//----- nvinfo : EIATTR_KPARAM_INFO
	.align		4
.L_11:
        /*0008*/ 	.byte	0x04, 0x17
        /*000a*/ 	.short	(.L_13 - .L_12)
.L_12:
        /*000c*/ 	.word	0x00000000
        /*0010*/ 	.short	0x0006
        /*0012*/ 	.short	0x0030
        /*0014*/ 	.byte	0x00, 0xf0, 0x11, 0x00


	//----- nvinfo : EIATTR_KPARAM_INFO
	.align		4
.L_13:
        /*0018*/ 	.byte	0x04, 0x17
        /*001a*/ 	.short	(.L_15 - .L_14)
.L_14:
        /*001c*/ 	.word	0x00000000
        /*0020*/ 	.short	0x0005
        /*0022*/ 	.short	0x0028
        /*0024*/ 	.byte	0x00, 0xf4, 0x21, 0x00


	//----- nvinfo : EIATTR_KPARAM_INFO
	.align		4
.L_15:
        /*0028*/ 	.byte	0x04, 0x17
        /*002a*/ 	.short	(.L_17 - .L_16)
.L_16:
        /*002c*/ 	.word	0x00000000
        /*0030*/ 	.short	0x0004
        /*0032*/ 	.short	0x0020
        /*0034*/ 	.byte	0x00, 0xf4, 0x21, 0x00


	//----- nvinfo : EIATTR_KPARAM_INFO
	.align		4
.L_17:
        /*0038*/ 	.byte	0x04, 0x17
        /*003a*/ 	.short	(.L_19 - .L_18)
.L_18:
        /*003c*/ 	.word	0x00000000
        /*0040*/ 	.short	0x0003
        /*0042*/ 	.short	0x0018
        /*0044*/ 	.byte	0x00, 0xf4, 0x21, 0x00


	//----- nvinfo : EIATTR_KPARAM_INFO
	.align		4
.L_19:
        /*0048*/ 	.byte	0x04, 0x17
        /*004a*/ 	.short	(.L_21 - .L_20)
.L_20:
        /*004c*/ 	.word	0x00000000
        /*0050*/ 	.short	0x0002
        /*0052*/ 	.short	0x0010
        /*0054*/ 	.byte	0x00, 0xf4, 0x21, 0x00


	//----- nvinfo : EIATTR_KPARAM_INFO
	.align		4
.L_21:
        /*0058*/ 	.byte	0x04, 0x17
        /*005a*/ 	.short	(.L_23 - .L_22)
.L_22:
        /*005c*/ 	.word	0x00000000
        /*0060*/ 	.short	0x0001
        /*0062*/ 	.short	0x0008
        /*0064*/ 	.byte	0x00, 0xf4, 0x21, 0x00


	//----- nvinfo : EIATTR_KPARAM_INFO
	.align		4
.L_23:
        /*0068*/ 	.byte	0x04, 0x17
        /*006a*/ 	.short	(.L_25 - .L_24)
.L_24:
        /*006c*/ 	.word	0x00000000
        /*0070*/ 	.short	0x0000
        /*0072*/ 	.short	0x0000
        /*0074*/ 	.byte	0x00, 0xf4, 0x21, 0x00


	//----- nvinfo : EIATTR_SPARSE_MMA_MASK
	.align		4
.L_25:
        /*0078*/ 	.byte	0x03, 0x50
        /*007a*/ 	.short	0x0000


	//----- nvinfo : EIATTR_MAXREG_COUNT
	.align		4
        /*007c*/ 	.byte	0x03, 0x1b
        /*007e*/ 	.short	0x00ff


	//----- nvinfo : EIATTR_EXIT_INSTR_OFFSETS
	.align		4
        /*0080*/ 	.byte	0x04, 0x1c
        /*0082*/ 	.short	(.L_27 - .L_26)


	//   ....[0]....
.L_26:
        /*0084*/ 	.word	0x000002d0


	//----- nvinfo : EIATTR_REQNTID
	.align		4
.L_27:
        /*0088*/ 	.byte	0x04, 0x10
        /*008a*/ 	.short	(.L_29 - .L_28)
.L_28:
        /*008c*/ 	.word	0x00000080
        /*0090*/ 	.word	0x00000001
        /*0094*/ 	.word	0x00000001


	//----- nvinfo : EIATTR_CBANK_PARAM_SIZE
	.align		4
.L_29:
        /*0098*/ 	.byte	0x03, 0x19
        /*009a*/ 	.short	0x0034


	//----- nvinfo : EIATTR_PARAM_CBANK
	.align		4
        /*009c*/ 	.byte	0x04, 0x0a
        /*009e*/ 	.short	(.L_31 - .L_30)
	.align		4
.L_30:
        /*00a0*/ 	.word	index@(.nv.constant0.triton_poi_fused__native_batch_norm_legit_no_training_leaky_relu_25)
        /*00a4*/ 	.short	0x0210
        /*00a6*/ 	.short	0x0034


	//----- nvinfo : EIATTR_SW_WAR
	.align		4
.L_31:
        /*00a8*/ 	.byte	0x04, 0x36
        /*00aa*/ 	.short	(.L_33 - .L_32)
.L_32:
        /*00ac*/ 	.word	0x00000008
.L_33:


//--------------------- .nv.callgraph             --------------------------
	.section	.nv.callgraph,"",@"SHT_CUDA_CALLGRAPH"
	.align	4
	.sectionentsize	8
	.align		4
        /*0000*/ 	.word	0x00000000
	.align		4
        /*0004*/ 	.word	0xffffffff
	.align		4
        /*0008*/ 	.word	0x00000000
	.align		4
        /*000c*/ 	.word	0xfffffffe
	.align		4
        /*0010*/ 	.word	0x00000000
	.align		4
        /*0014*/ 	.word	0xfffffffd
	.align		4
        /*0018*/ 	.word	0x00000000
	.align		4
        /*001c*/ 	.word	0xfffffffc


//--------------------- .nv.constant4             --------------------------
	.section	.nv.constant4,"a",@progbits
	.align	8
	.align		8
.nv.constant4:
        /*0000*/ 	.dword	_$_str
	.align		8
        /*0008*/ 	.dword	_$_str_$_2


//--------------------- .text.triton_poi_fused__native_batch_norm_legit_no_training_leaky_relu_25 --------------------------
	.section	.text.triton_poi_fused__native_batch_norm_legit_no_training_leaky_relu_25,"ax",@progbits
	.align	128
        .global         triton_poi_fused__native_batch_norm_legit_no_training_leaky_relu_25
        .type           triton_poi_fused__native_batch_norm_legit_no_training_leaky_relu_25,@function
        .size           triton_poi_fused__native_batch_norm_legit_no_training_leaky_relu_25,(.L_x_1 - triton_poi_fused__native_batch_norm_legit_no_training_leaky_relu_25)
        .other          triton_poi_fused__native_batch_norm_legit_no_training_leaky_relu_25,@"STO_CUDA_ENTRY STV_DEFAULT"
triton_poi_fused__native_batch_norm_legit_no_training_leaky_relu_25:
.text.triton_poi_fused__native_batch_norm_legit_no_training_leaky_relu_25:
[----:B------:R-:W-:Y:S01]  /*0000*/  LDC R1, c[0x0][0x28] ;  /* 0x00000a00ff017b82 */ /* 0x000fe20000000800 */
[----:B------:R-:W1:Y:S07]  /*0010*/  S2R R0, SR_TID.X ;  /* 0x0000000000007919 */ /* 0x000e6e0000002100 */
[----:B------:R-:W2:Y:S01]  /*0020*/  LDC.64 R6, c[0x0][0x228] ;  /* 0x00008a00ff067b82 */ /* 0x000ea20000000a00 */
[----:B------:R-:W-:Y:S01]  /*0030*/  ULDC.64 UR4, c[0x0][0x208] ;  /* 0x0000820000047ab9 */ /* 0x000fe20000000a00 */
[----:B------:R-:W3:Y:S06]  /*0040*/  S2R R3, SR_CTAID.X ;  /* 0x0000000000037919 */ /* 0x000eec0000002500 */
[----:B------:R-:W4:Y:S08]  /*0050*/  LDC.64 R4, c[0x0][0x220] ;  /* 0x00008800ff047b82 */ /* 0x000f300000000a00 */
[----:B------:R-:W5:Y:S08]  /*0060*/  LDC.64 R8, c[0x0][0x230] ;  /* 0x00008c00ff087b82 */ /* 0x000f700000000a00 */
[----:B------:R-:W5:Y:S01]  /*0070*/  LDC.64 R10, c[0x0][0x238] ;  /* 0x00008e00ff0a7b82 */ /* 0x000f620000000a00 */
[----:B-1----:R-:W-:-:S02]  /*0080*/  LOP3.LUT R0, R0, 0x7f, RZ, 0xc0, !PT ;  /* 0x0000007f00007812 */ /* 0x002fc400078ec0ff */
[----:B---3--:R-:W-:Y:S02]  /*0090*/  SHF.R.S32.HI R2, RZ, 0x18, R3 ;  /* 0x00000018ff027819 */ /* 0x008fe40000011403 */
[----:B------:R-:W-:Y:S02]  /*00a0*/  LEA R0, R3, R0, 0x7 ;  /* 0x0000000003007211 */ /* 0x000fe400078e38ff */
[----:B------:R-:W-:-:S04]  /*00b0*/  SGXT R3, R2, 0x1 ;  /* 0x000000010203781a */ /* 0x000fc80000000200 */
[----:B------:R-:W-:-:S04]  /*00c0*/  LEA.HI R3, R3, R0, RZ, 0x9 ;  /* 0x0000000003037211 */ /* 0x000fc800078f48ff */
[----:B------:R-:W-:-:S04]  /*00d0*/  LOP3.LUT R3, R3, 0xfffffe00, RZ, 0xc0, !PT ;  /* 0xfffffe0003037812 */ /* 0x000fc800078ec0ff */
[----:B------:R-:W-:Y:S02]  /*00e0*/  IADD3 R13, R0, -R3, RZ ;  /* 0x80000003000d7210 */ /* 0x000fe40007ffe0ff */
[----:B------:R-:W1:Y:S03]  /*00f0*/  LDC.64 R2, c[0x0][0x218] ;  /* 0x00008600ff027b82 */ /* 0x000e660000000a00 */
[----:B--2---:R-:W-:-:S06]  /*0100*/  IMAD.WIDE R6, R13, 0x4, R6 ;  /* 0x000000040d067825 */ /* 0x004fcc00078e0206 */
[----:B------:R-:W2:Y:S01]  /*0110*/  LDG.E.EL R6, desc[UR4][R6.64] ;  /* 0x0000000406067981 */ /* 0x000ea2000c2e1900 */
[----:B----4-:R-:W-:-:S04]  /*0120*/  IMAD.WIDE R4, R13, 0x4, R4 ;  /* 0x000000040d047825 */ /* 0x010fc800078e0204 */
[C---:B-----5:R-:W-:Y:S02]  /*0130*/  IMAD.WIDE R8, R13.reuse, 0x4, R8 ;  /* 0x000000040d087825 */ /* 0x060fe400078e0208 */
[----:B------:R3:W4:Y:S02]  /*0140*/  LDG.E.EL R5, desc[UR4][R4.64] ;  /* 0x0000000404057981 */ /* 0x000724000c2e1900 */
[----:B0-----:R-:W-:Y:S02]  /*0150*/  IMAD.WIDE R10, R13, 0x4, R10 ;  /* 0x000000040d0a7825 */ /* 0x001fe400078e020a */
[----:B------:R-:W5:Y:S02]  /*0160*/  LDG.E.EL R8, desc[UR4][R8.64] ;  /* 0x0000000408087981 */ /* 0x000f64000c2e1900 */
[----:B-1----:R-:W-:Y:S02]  /*0170*/  IMAD.WIDE R2, R0, 0x4, R2 ;  /* 0x0000000400027825 */ /* 0x002fe400078e0202 */
[----:B------:R-:W5:Y:S04]  /*0180*/  LDG.E.EL R11, desc[UR4][R10.64] ;  /* 0x000000040a0b7981 */ /* 0x000f68000c2e1900 */
[----:B------:R-:W4:Y:S01]  /*0190*/  LDG.E R2, desc[UR4][R2.64] ;  /* 0x0000000402027981 */ /* 0x000f22000c1e1900 */
[----:B---3--:R-:W-:Y:S01]  /*01a0*/  HFMA2.MMA R4, -RZ, RZ, 1.625, 0 ;  /* 0x3e800000ff047435 */ /* 0x008fe200000001ff */
[----:B--2---:R-:W-:-:S04]  /*01b0*/  FADD R6, R6, 9.9999997473787516356e-06 ;  /* 0x3727c5ac06067421 */ /* 0x004fc80000000000 */
[----:B------:R-:W0:Y:S02]  /*01c0*/  MUFU.SQRT R7, R6 ;  /* 0x0000000600077308 */ /* 0x000e240000002000 */
[C---:B0-----:R-:W-:Y:S02]  /*01d0*/  FSETP.GT.AND P0, PT, R7.reuse, 8.50705917302346158658e+37, PT ;  /* 0x7e8000000700780b */ /* 0x041fe40003f04000 */
[----:B------:R-:W-:-:S11]  /*01e0*/  FSETP.GEU.AND P1, PT, R7, 1.175494350822287508e-38, PT ;  /* 0x008000000700780b */ /* 0x000fd60003f2e000 */
[----:B------:R-:W-:-:S04]  /*01f0*/  @P0 FMUL R7, R7, 0.25 ;  /* 0x3e80000007070820 */ /* 0x000fc80000400000 */
[----:B------:R-:W-:-:S06]  /*0200*/  @!P1 FMUL R7, R7, 16777216 ;  /* 0x4b80000007079820 */ /* 0x000fcc0000400000 */
[----:B------:R-:W0:Y:S01]  /*0210*/  MUFU.RCP R7, R7 ;  /* 0x0000000700077308 */ /* 0x000e220000001000 */
[----:B------:R-:W-:Y:S01]  /*0220*/  FSEL R4, R4, 1, P0 ;  /* 0x3f80000004047808 */ /* 0x000fe20000000000 */
[----:B----4-:R-:W-:Y:S02]  /*0230*/  FADD R5, R2, -R5 ;  /* 0x8000000502057221 */ /* 0x010fe40000000000 */
[----:B------:R-:W1:Y:S02]  /*0240*/  LDC.64 R2, c[0x0][0x210] ;  /* 0x00008400ff027b82 */ /* 0x000e640000000a00 */
[----:B------:R-:W-:-:S04]  /*0250*/  @!P1 FMUL R4, R4, 16777216 ;  /* 0x4b80000004049820 */ /* 0x000fc80000400000 */
[----:B0-----:R-:W-:-:S04]  /*0260*/  FMUL R4, R7, R4 ;  /* 0x0000000407047220 */ /* 0x001fc80000400000 */
[----:B------:R-:W-:-:S04]  /*0270*/  FMUL R4, R5, R4 ;  /* 0x0000000405047220 */ /* 0x000fc80000400000 */
[----:B-----5:R-:W-:-:S05]  /*0280*/  FFMA R11, R8, R4, R11 ;  /* 0x00000004080b7223 */ /* 0x020fca000000000b */
[----:B------:R-:W-:Y:S01]  /*0290*/  FSETP.GT.AND P0, PT, R11, RZ, PT ;  /* 0x000000ff0b00720b */ /* 0x000fe20003f04000 */
[----:B-1----:R-:W-:-:S12]  /*02a0*/  IMAD.WIDE R2, R0, 0x4, R2 ;  /* 0x0000000400027825 */ /* 0x002fd800078e0202 */
[----:B------:R-:W-:-:S05]  /*02b0*/  @!P0 FMUL R11, R11, 0.10000000149011611938 ;  /* 0x3dcccccd0b0b8820 */ /* 0x000fca0000400000 */
[----:B------:R-:W-:Y:S01]  /*02c0*/  STG.E desc[UR4][R2.64], R11 ;  /* 0x0000000b02007986 */ /* 0x000fe2000c101904 */
[----:B------:R-:W-:Y:S05]  /*02d0*/  EXIT ;  /* 0x000000000000794d */ /* 0x000fea0003800000 */
.L_x_0:
[----:B------:R-:W-:-:S00]  /*02e0*/  BRA `(.L_x_0) ;  /* 0xfffffffc00fc7947 */ /* 0x000fc0000383ffff */
[----:B------:R-:W-:-:S00]  /*02f0*/  NOP ;  /* 0x0000000000007918 */ /* 0x000fc00000000000 */
        /* <DEDUP_REMOVED lines=8> */
.L_x_1:


//--------------------- .nv.global.init           --------------------------
	.section	.nv.global.init,"aw",@progbits
.nv.global.init:
	.type		_$_str,@object
	.size		_$_str,(_$_str_$_2 - _$_str)
_$_str:
        /*0000*/ 	.byte	0x5f, 0x5f, 0x43, 0x55, 0x44, 0x41, 0x5f, 0x46, 0x54, 0x5a, 0x00
	.type		_$_str_$_2,@object
	.size		_$_str_$_2,(.L_1 - _$_str_$_2)
_$_str_$_2:
        /*000b*/ 	.byte	0x5f, 0x5f, 0x43, 0x55, 0x44, 0x41, 0x5f, 0x50, 0x52, 0x45, 0x43, 0x5f, 0x53, 0x51, 0x52, 0x54
        /*001b*/ 	.byte	0x00
.L_1:


//--------------------- .nv.constant0.triton_poi_fused__native_batch_norm_legit_no_training_leaky_relu_25 --------------------------
	.section	.nv.constant0.triton_poi_fused__native_batch_norm_legit_no_training_leaky_relu_25,"a",@progbits
	.sectionflags	@""
	.align	4
.nv.constant0.triton_poi_fused__native_batch_norm_legit_no_training_leaky_relu_25:
	.zero		580
